//
// Generated by NVIDIA NVVM Compiler
//
// Compiler Build ID: CL-36424714
// Cuda compilation tools, release 13.0, V13.0.88
// Based on NVVM 20.0.0
//

.version 9.0
.target sm_100
.address_size 64

	// .globl	_Z17convolution_naivePfS_S_

.visible .entry _Z17convolution_naivePfS_S_(
	.param .u64 .ptr .align 1 _Z17convolution_naivePfS_S__param_0,
	.param .u64 .ptr .align 1 _Z17convolution_naivePfS_S__param_1,
	.param .u64 .ptr .align 1 _Z17convolution_naivePfS_S__param_2
)
{
	.reg .pred 	%p<23>;
	.reg .b32 	%r<49>;
	.reg .b32 	%f<59>;
	.reg .b64 	%rd<33>;

	ld.param.u64 	%rd5, [_Z17convolution_naivePfS_S__param_0];
	ld.param.u64 	%rd6, [_Z17convolution_naivePfS_S__param_1];
	ld.param.u64 	%rd4, [_Z17convolution_naivePfS_S__param_2];
	cvta.to.global.u64 	%rd1, %rd5;
	cvta.to.global.u64 	%rd2, %rd6;
	mov.u32 	%r21, %ctaid.x;
	mov.u32 	%r22, %ntid.x;
	mov.u32 	%r23, %tid.x;
	mad.lo.s32 	%r1, %r21, %r22, %r23;
	mov.u32 	%r24, %ctaid.y;
	mov.u32 	%r25, %ntid.y;
	mov.u32 	%r26, %tid.y;
	mad.lo.s32 	%r2, %r24, %r25, %r26;
	add.s32 	%r3, %r2, -5;
	add.s32 	%r4, %r2, -4;
	shl.b32 	%r5, %r4, 10;
	add.s32 	%r6, %r2, -3;
	shl.b32 	%r7, %r6, 10;
	add.s32 	%r8, %r2, -2;
	add.s32 	%r9, %r2, -1;
	shl.b32 	%r10, %r9, 10;
	shl.b32 	%r11, %r2, 10;
	add.s32 	%r12, %r11, 1024;
	add.s32 	%r13, %r11, 2048;
	add.s32 	%r14, %r11, 3072;
	add.s32 	%r15, %r11, 4096;
	add.s32 	%r16, %r11, 5120;
	mov.f32 	%f48, 0f00000000;
	mov.b32 	%r48, 0;
$L__BB0_1:
	add.s32 	%r27, %r1, %r48;
	add.s32 	%r18, %r27, -5;
	max.u32 	%r28, %r18, %r3;
	setp.gt.u32 	%p1, %r28, 1023;
	mul.wide.u32 	%rd7, %r48, 4;
	add.s64 	%rd3, %rd2, %rd7;
	@%p1 bra 	$L__BB0_3;
	ld.global.nc.f32 	%f25, [%rd3];
	shl.b32 	%r29, %r3, 10;
	add.s32 	%r30, %r29, %r18;
	mul.wide.u32 	%rd8, %r30, 4;
	add.s64 	%rd9, %rd1, %rd8;
	ld.global.nc.f32 	%f26, [%rd9];
	fma.rn.f32 	%f48, %f25, %f26, %f48;
$L__BB0_3:
	max.u32 	%r31, %r18, %r4;
	setp.gt.u32 	%p2, %r31, 1023;
	@%p2 bra 	$L__BB0_5;
	ld.global.nc.f32 	%f27, [%rd3+44];
	add.s32 	%r32, %r5, %r18;
	mul.wide.u32 	%rd10, %r32, 4;
	add.s64 	%rd11, %rd1, %rd10;
	ld.global.nc.f32 	%f28, [%rd11];
	fma.rn.f32 	%f48, %f27, %f28, %f48;
$L__BB0_5:
	max.u32 	%r33, %r18, %r6;
	setp.gt.u32 	%p3, %r33, 1023;
	@%p3 bra 	$L__BB0_7;
	ld.global.nc.f32 	%f29, [%rd3+88];
	add.s32 	%r34, %r7, %r18;
	mul.wide.u32 	%rd12, %r34, 4;
	add.s64 	%rd13, %rd1, %rd12;
	ld.global.nc.f32 	%f30, [%rd13];
	fma.rn.f32 	%f48, %f29, %f30, %f48;
$L__BB0_7:
	max.u32 	%r35, %r18, %r8;
	setp.gt.u32 	%p4, %r35, 1023;
	@%p4 bra 	$L__BB0_9;
	ld.global.nc.f32 	%f31, [%rd3+132];
	shl.b32 	%r36, %r8, 10;
	add.s32 	%r37, %r36, %r18;
	mul.wide.u32 	%rd14, %r37, 4;
	add.s64 	%rd15, %rd1, %rd14;
	ld.global.nc.f32 	%f32, [%rd15];
	fma.rn.f32 	%f48, %f31, %f32, %f48;
$L__BB0_9:
	max.u32 	%r38, %r18, %r9;
	setp.gt.u32 	%p5, %r38, 1023;
	@%p5 bra 	$L__BB0_11;
	ld.global.nc.f32 	%f33, [%rd3+176];
	add.s32 	%r39, %r10, %r18;
	mul.wide.u32 	%rd16, %r39, 4;
	add.s64 	%rd17, %rd1, %rd16;
	ld.global.nc.f32 	%f34, [%rd17];
	fma.rn.f32 	%f48, %f33, %f34, %f48;
$L__BB0_11:
	max.u32 	%r40, %r18, %r2;
	setp.gt.u32 	%p6, %r40, 1023;
	@%p6 bra 	$L__BB0_13;
	ld.global.nc.f32 	%f35, [%rd3+220];
	add.s32 	%r41, %r11, %r18;
	mul.wide.u32 	%rd18, %r41, 4;
	add.s64 	%rd19, %rd1, %rd18;
	ld.global.nc.f32 	%f36, [%rd19];
	fma.rn.f32 	%f48, %f35, %f36, %f48;
$L__BB0_13:
	setp.gt.u32 	%p7, %r18, 1023;
	setp.gt.u32 	%p8, %r2, 1022;
	or.pred  	%p9, %p7, %p8;
	@%p9 bra 	$L__BB0_15;
	ld.global.nc.f32 	%f37, [%rd3+264];
	add.s32 	%r42, %r12, %r18;
	mul.wide.u32 	%rd20, %r42, 4;
	add.s64 	%rd21, %rd1, %rd20;
	ld.global.nc.f32 	%f38, [%rd21];
	fma.rn.f32 	%f48, %f37, %f38, %f48;
$L__BB0_15:
	setp.gt.u32 	%p11, %r2, 1021;
	or.pred  	%p12, %p7, %p11;
	@%p12 bra 	$L__BB0_17;
	ld.global.nc.f32 	%f39, [%rd3+308];
	add.s32 	%r43, %r13, %r18;
	mul.wide.u32 	%rd22, %r43, 4;
	add.s64 	%rd23, %rd1, %rd22;
	ld.global.nc.f32 	%f40, [%rd23];
	fma.rn.f32 	%f48, %f39, %f40, %f48;
$L__BB0_17:
	setp.gt.u32 	%p14, %r2, 1020;
	or.pred  	%p15, %p7, %p14;
	@%p15 bra 	$L__BB0_19;
	ld.global.nc.f32 	%f41, [%rd3+352];
	add.s32 	%r44, %r14, %r18;
	mul.wide.u32 	%rd24, %r44, 4;
	add.s64 	%rd25, %rd1, %rd24;
	ld.global.nc.f32 	%f42, [%rd25];
	fma.rn.f32 	%f48, %f41, %f42, %f48;
$L__BB0_19:
	setp.gt.u32 	%p17, %r2, 1019;
	or.pred  	%p18, %p7, %p17;
	@%p18 bra 	$L__BB0_21;
	ld.global.nc.f32 	%f43, [%rd3+396];
	add.s32 	%r45, %r15, %r18;
	mul.wide.u32 	%rd26, %r45, 4;
	add.s64 	%rd27, %rd1, %rd26;
	ld.global.nc.f32 	%f44, [%rd27];
	fma.rn.f32 	%f48, %f43, %f44, %f48;
$L__BB0_21:
	setp.gt.u32 	%p20, %r2, 1018;
	or.pred  	%p21, %p7, %p20;
	@%p21 bra 	$L__BB0_23;
	ld.global.nc.f32 	%f45, [%rd3+440];
	add.s32 	%r46, %r16, %r18;
	mul.wide.u32 	%rd28, %r46, 4;
	add.s64 	%rd29, %rd1, %rd28;
	ld.global.nc.f32 	%f46, [%rd29];
	fma.rn.f32 	%f48, %f45, %f46, %f48;
$L__BB0_23:
	add.s32 	%r48, %r48, 1;
	setp.ne.s32 	%p22, %r48, 11;
	@%p22 bra 	$L__BB0_1;
	cvta.to.global.u64 	%rd30, %rd4;
	add.s32 	%r47, %r11, %r1;
	mul.wide.s32 	%rd31, %r47, 4;
	add.s64 	%rd32, %rd30, %rd31;
	st.global.f32 	[%rd32], %f48;
	ret;

}


// ===== COMPILED SASS (sm_100) =====

	.target	sm_100

	.elftype	@"ET_EXEC"


//--------------------- .note.nv.tkinfo           --------------------------
	.section	.note.nv.tkinfo,"",@"SHT_NOTE"
	.sectionflags	@"SHF_NOTE_NV_TKINFO"
	.tkinfo
        /*0018*/ 	.word	0x00000002
        /*0030*/ 	.string	""
        /*0030*/ 	.string	"ptxas"
        /*0030*/ 	.string	"Cuda compilation tools, release 13.0, V13.0.88"
        /*0030*/ 	.string	"Build cuda_13.0.r13.0/compiler.36424714_0"
        /*0030*/ 	.string	"-arch sm_100 -m 64 "



//--------------------- .note.nv.cuinfo           --------------------------
	.section	.note.nv.cuinfo,"",@"SHT_NOTE"
	.sectionflags	@"SHF_NOTE_NV_CUINFO"
        /*0018*/ 	.short	0x0002
        /*001a*/ 	.short	0x0064
        /*001c*/ 	.short	0x0082
	.zero		2


//--------------------- .nv.info                  --------------------------
	.section	.nv.info,"",@"SHT_CUDA_INFO"
	.align	4


	//----- nvinfo : EIATTR_REGCOUNT
	.align		4
        /*0000*/ 	.byte	0x04, 0x2f
        /*0002*/ 	.short	(.L_1 - .L_0)
	.align		4
.L_0:
        /*0004*/ 	.word	index@(_Z17convolution_naivePfS_S_)
        /*0008*/ 	.word	0x00000020


	//----- nvinfo : EIATTR_FRAME_SIZE
	.align		4
.L_1:
        /*000c*/ 	.byte	0x04, 0x11
        /*000e*/ 	.short	(.L_3 - .L_2)
	.align		4
.L_2:
        /*0010*/ 	.word	index@(_Z17convolution_naivePfS_S_)
        /*0014*/ 	.word	0x00000000


	//----- nvinfo : EIATTR_MIN_STACK_SIZE
	.align		4
.L_3:
        /*0018*/ 	.byte	0x04, 0x12
        /*001a*/ 	.short	(.L_5 - .L_4)
	.align		4
.L_4:
        /*001c*/ 	.word	index@(_Z17convolution_naivePfS_S_)
        /*0020*/ 	.word	0x00000000
.L_5:


//--------------------- .nv.compat                --------------------------
	.section	.nv.compat,"",@"SHT_CUDA_COMPAT_INFO"
	.align	4
        /*0000*/ 	.byte	0x02, 0x09, 0x00, 0x00, 0x02, 0x02, 0x01, 0x00, 0x02, 0x05, 0x05, 0x00, 0x03, 0x07, 0x01, 0x01
        /*0010*/ 	.byte	0x02, 0x03, 0x00, 0x00, 0x02, 0x06, 0x01, 0x00, 0x04, 0x0b, 0x08, 0x00, 0x09, 0x00, 0x00, 0x00
        /*0020*/ 	.byte	0x00, 0x00, 0x00, 0x00


//--------------------- .nv.info._Z17convolution_naivePfS_S_ --------------------------
	.section	.nv.info._Z17convolution_naivePfS_S_,"",@"SHT_CUDA_INFO"
	.sectionflags	@""
	.align	4


	//----- nvinfo : EIATTR_CUDA_API_VERSION
	.align		4
        /*0000*/ 	.byte	0x04, 0x37
        /*0002*/ 	.short	(.L_7 - .L_6)
.L_6:
        /*0004*/ 	.word	0x00000082


	//----- nvinfo : EIATTR_KPARAM_INFO
	.align		4
.L_7:
        /*0008*/ 	.byte	0x04, 0x17
        /*000a*/ 	.short	(.L_9 - .L_8)
.L_8:
        /*000c*/ 	.word	0x00000000
        /*0010*/ 	.short	0x0002
        /*0012*/ 	.short	0x0010
        /*0014*/ 	.byte	0x00, 0xf5, 0x21, 0x00


	//----- nvinfo : EIATTR_KPARAM_INFO
	.align		4
.L_9:
        /*0018*/ 	.byte	0x04, 0x17
        /*001a*/ 	.short	(.L_11 - .L_10)
.L_10:
        /*001c*/ 	.word	0x00000000
        /*0020*/ 	.short	0x0001
        /*0022*/ 	.short	0x0008
        /*0024*/ 	.byte	0x00, 0xf5, 0x21, 0x00


	//----- nvinfo : EIATTR_KPARAM_INFO
	.align		4
.L_11:
        /*0028*/ 	.byte	0x04, 0x17
        /*002a*/ 	.short	(.L_13 - .L_12)
.L_12:
        /*002c*/ 	.word	0x00000000
        /*0030*/ 	.short	0x0000
        /*0032*/ 	.short	0x0000
        /*0034*/ 	.byte	0x00, 0xf5, 0x21, 0x00


	//----- nvinfo : EIATTR_SPARSE_MMA_MASK
	.align		4
.L_13:
        /*0038*/ 	.byte	0x03, 0x50
        /*003a*/ 	.short	0x0000


	//----- nvinfo : EIATTR_MAXREG_COUNT
	.align		4
        /*003c*/ 	.byte	0x03, 0x1b
        /*003e*/ 	.short	0x00ff


	//----- nvinfo : EIATTR_MERCURY_ISA_VERSION
	.align		4
        /*0040*/ 	.byte	0x03, 0x5f
        /*0042*/ 	.short	0x0101


	//----- nvinfo : EIATTR_VRC_CTA_INIT_COUNT
	.align		4
        /*0044*/ 	.byte	0x02, 0x4a
	.zero		1
	.zero		1


	//----- nvinfo : EIATTR_EXIT_INSTR_OFFSETS
	.align		4
        /*0048*/ 	.byte	0x04, 0x1c
        /*004a*/ 	.short	(.L_15 - .L_14)


	//   ....[0]....
.L_14:
        /*004c*/ 	.word	0x00000750


	//----- nvinfo : EIATTR_CBANK_PARAM_SIZE
	.align		4
.L_15:
        /*0050*/ 	.byte	0x03, 0x19
        /*0052*/ 	.short	0x0018


	//----- nvinfo : EIATTR_PARAM_CBANK
	.align		4
        /*0054*/ 	.byte	0x04, 0x0a
        /*0056*/ 	.short	(.L_17 - .L_16)
	.align		4
.L_16:
        /*0058*/ 	.word	index@(.nv.constant0._Z17convolution_naivePfS_S_)
        /*005c*/ 	.short	0x0380
        /*005e*/ 	.short	0x0018


	//----- nvinfo : EIATTR_SW_WAR
	.align		4
.L_17:
        /*0060*/ 	.byte	0x04, 0x36
        /*0062*/ 	.short	(.L_19 - .L_18)
.L_18:
        /*0064*/ 	.word	0x00000008
.L_19:


//--------------------- .nv.callgraph             --------------------------
	.section	.nv.callgraph,"",@"SHT_CUDA_CALLGRAPH"
	.align	4
	.sectionentsize	8
	.align		4
        /*0000*/ 	.word	0x00000000
	.align		4
        /*0004*/ 	.word	0xffffffff
	.align		4
        /*0008*/ 	.word	0x00000000
	.align		4
        /*000c*/ 	.word	0xfffffffe
	.align		4
        /*0010*/ 	.word	0x00000000
	.align		4
        /*0014*/ 	.word	0xfffffffd
	.align		4
        /*0018*/ 	.word	0x00000000
	.align		4
        /*001c*/ 	.word	0xfffffffc


//--------------------- .text._Z17convolution_naivePfS_S_ --------------------------
	.section	.text._Z17convolution_naivePfS_S_,"ax",@progbits
	.align	128
        .global         _Z17convolution_naivePfS_S_
        .type           _Z17convolution_naivePfS_S_,@function
        .size           _Z17convolution_naivePfS_S_,(.L_x_2 - _Z17convolution_naivePfS_S_)
        .other          _Z17convolution_naivePfS_S_,@"STO_CUDA_ENTRY STV_DEFAULT"
_Z17convolution_naivePfS_S_:
.text._Z17convolution_naivePfS_S_:
[----:B------:R-:W-:Y:S01]  /*0000*/  LDC R1, c[0x0][0x37c] ;  /* 0x0000df00ff017b82 */ /* 0x000fe20000000800 */
[----:B------:R-:W0:Y:S07]  /*0010*/  S2R R5, SR_TID.Y ;  /* 0x0000000000057919 */ /* 0x000e2e0000002200 */
[----:B------:R-:W1:Y:S01]  /*0020*/  LDC R2, c[0x0][0x360] ;  /* 0x0000d800ff027b82 */ /* 0x000e620000000800 */
[----:B------:R-:W-:Y:S01]  /*0030*/  IMAD.MOV.U32 R23, RZ, RZ, RZ ;  /* 0x000000ffff177224 */ /* 0x000fe200078e00ff */
[----:B------:R-:W1:Y:S06]  /*0040*/  S2R R3, SR_TID.X ;  /* 0x0000000000037919 */ /* 0x000e6c0000002100 */
[----:B------:R-:W0:Y:S08]  /*0050*/  S2UR UR4, SR_CTAID.Y ;  /* 0x00000000000479c3 */ /* 0x000e300000002600 */
[----:B------:R-:W0:Y:S08]  /*0060*/  LDC R0, c[0x0][0x364] ;  /* 0x0000d900ff007b82 */ /* 0x000e300000000800 */
[----:B------:R-:W1:Y:S01]  /*0070*/  S2UR UR6, SR_CTAID.X ;  /* 0x00000000000679c3 */ /* 0x000e620000002500 */
[----:B0-----:R-:W-:Y:S01]  /*0080*/  IMAD R0, R0, UR4, R5 ;  /* 0x0000000400007c24 */ /* 0x001fe2000f8e0205 */
[----:B------:R-:W0:Y:S03]  /*0090*/  LDCU.64 UR4, c[0x0][0x358] ;  /* 0x00006b00ff0477ac */ /* 0x000e260008000a00 */
[C---:B------:R-:W-:Y:S01]  /*00a0*/  VIADD R5, R0.reuse, 0xfffffffb ;  /* 0xfffffffb00057836 */ /* 0x040fe20000000000 */
[C---:B------:R-:W-:Y:S01]  /*00b0*/  SHF.L.U32 R18, R0.reuse, 0xa, RZ ;  /* 0x0000000a00127819 */ /* 0x040fe200000006ff */
[C---:B------:R-:W-:Y:S01]  /*00c0*/  VIADD R7, R0.reuse, 0xfffffffd ;  /* 0xfffffffd00077836 */ /* 0x040fe20000000000 */
[----:B------:R-:W-:Y:S01]  /*00d0*/  IADD3 R6, PT, PT, R0, -0x4, RZ ;  /* 0xfffffffc00067810 */ /* 0x000fe20007ffe0ff */
[----:B-1----:R-:W-:-:S02]  /*00e0*/  IMAD R2, R2, UR6, R3 ;  /* 0x0000000602027c24 */ /* 0x002fc4000f8e0203 */
[----:B------:R-:W-:Y:S01]  /*00f0*/  HFMA2 R3, -RZ, RZ, 0, 0 ;  /* 0x00000000ff037431 */ /* 0x000fe200000001ff */
[C---:B------:R-:W-:Y:S01]  /*0100*/  IADD3 R10, PT, PT, R18.reuse, 0x400, RZ ;  /* 0x00000400120a7810 */ /* 0x040fe20007ffe0ff */
[C---:B------:R-:W-:Y:S01]  /*0110*/  VIADD R11, R18.reuse, 0x800 ;  /* 0x00000800120b7836 */ /* 0x040fe20000000000 */
[C---:B------:R-:W-:Y:S01]  /*0120*/  IADD3 R12, PT, PT, R18.reuse, 0xc00, RZ ;  /* 0x00000c00120c7810 */ /* 0x040fe20007ffe0ff */
[----:B------:R-:W-:Y:S01]  /*0130*/  VIADD R13, R18, 0x1000 ;  /* 0x00001000120d7836 */ /* 0x000fe20000000000 */
[C---:B------:R-:W-:Y:S01]  /*0140*/  IADD3 R8, PT, PT, R0.reuse, -0x2, RZ ;  /* 0xfffffffe00087810 */ /* 0x040fe20007ffe0ff */
[----:B------:R-:W-:Y:S01]  /*0150*/  VIADD R9, R0, 0xffffffff ;  /* 0xffffffff00097836 */ /* 0x000fe20000000000 */
[----:B------:R-:W-:-:S07]  /*0160*/  IADD3 R18, PT, PT, R18, 0x1400, RZ ;  /* 0x0000140012127810 */ /* 0x000fce0007ffe0ff */
.L_x_0:
[----:B------:R-:W-:Y:S01]  /*0170*/  IADD3 R21, PT, PT, R2, -0x5, R23 ;  /* 0xfffffffb02157810 */ /* 0x000fe20007ffe017 */
[----:B------:R-:W1:Y:S03]  /*0180*/  LDC.64 R14, c[0x0][0x388] ;  /* 0x0000e200ff0e7b82 */ /* 0x000e660000000a00 */
[----:B------:R-:W-:-:S04]  /*0190*/  VIMNMX.U32 R4, PT, PT, R5, R21, !PT ;  /* 0x0000001505047248 */ /* 0x000fc80007fe0000 */
[----:B------:R-:W-:Y:S02]  /*01a0*/  ISETP.GT.U32.AND P0, PT, R4, 0x3ff, PT ;  /* 0x000003ff0400780c */ /* 0x000fe40003f04070 */
[----:B------:R-:W-:-:S04]  /*01b0*/  VIMNMX.U32 R4, PT, PT, R6, R21, !PT ;  /* 0x0000001506047248 */ /* 0x000fc80007fe0000 */
[----:B------:R-:W-:-:S07]  /*01c0*/  ISETP.GT.U32.AND P1, PT, R4, 0x3ff, PT ;  /* 0x000003ff0400780c */ /* 0x000fce0003f24070 */
[----:B------:R-:W2:Y:S01]  /*01d0*/  @!P0 LDC.64 R24, c[0x0][0x380] ;  /* 0x0000e000ff188b82 */ /* 0x000ea20000000a00 */
[----:B------:R-:W-:Y:S01]  /*01e0*/  @!P0 LEA R19, R5, R21, 0xa ;  /* 0x0000001505138211 */ /* 0x000fe200078e50ff */
[----:B-1----:R-:W-:-:S06]  /*01f0*/  IMAD.WIDE.U32 R14, R23, 0x4, R14 ;  /* 0x00000004170e7825 */ /* 0x002fcc00078e000e */
[----:B------:R-:W1:Y:S01]  /*0200*/  @!P1 LDC.64 R16, c[0x0][0x380] ;  /* 0x0000e000ff109b82 */ /* 0x000e620000000a00 */
[----:B0-----:R-:W3:Y:S01]  /*0210*/  @!P0 LDG.E.CONSTANT R4, desc[UR4][R14.64] ;  /* 0x000000040e048981 */ /* 0x001ee2000c1e9900 */
[----:B------:R-:W-:-:S03]  /*0220*/  @!P1 IMAD R27, R6, 0x400, R21 ;  /* 0x00000400061b9824 */ /* 0x000fc600078e0215 */
[----:B------:R-:W4:Y:S01]  /*0230*/  @!P1 LDG.E.CONSTANT R20, desc[UR4][R14.64+0x2c] ;  /* 0x00002c040e149981 */ /* 0x000f22000c1e9900 */
[----:B--2---:R-:W-:-:S05]  /*0240*/  @!P0 IMAD.WIDE.U32 R24, R19, 0x4, R24 ;  /* 0x0000000413188825 */ /* 0x004fca00078e0018 */
[----:B------:R0:W3:Y:S01]  /*0250*/  @!P0 LDG.E.CONSTANT R19, desc[UR4][R24.64] ;  /* 0x0000000418138981 */ /* 0x0000e2000c1e9900 */
[----:B-1----:R-:W-:-:S06]  /*0260*/  @!P1 IMAD.WIDE.U32 R16, R27, 0x4, R16 ;  /* 0x000000041b109825 */ /* 0x002fcc00078e0010 */
[----:B------:R1:W4:Y:S01]  /*0270*/  @!P1 LDG.E.CONSTANT R16, desc[UR4][R16.64] ;  /* 0x0000000410109981 */ /* 0x000322000c1e9900 */
[----:B------:R-:W-:-:S04]  /*0280*/  VIMNMX.U32 R22, PT, PT, R7, R21, !PT ;  /* 0x0000001507167248 */ /* 0x000fc80007fe0000 */
[----:B------:R-:W-:Y:S02]  /*0290*/  ISETP.GT.U32.AND P3, PT, R22, 0x3ff, PT ;  /* 0x000003ff1600780c */ /* 0x000fe40003f64070 */
[----:B------:R-:W-:-:S04]  /*02a0*/  VIMNMX.U32 R26, PT, PT, R8, R21, !PT ;  /* 0x00000015081a7248 */ /* 0x000fc80007fe0000 */
[----:B------:R-:W-:Y:S02]  /*02b0*/  ISETP.GT.U32.AND P4, PT, R26, 0x3ff, PT ;  /* 0x000003ff1a00780c */ /* 0x000fe40003f84070 */
[----:B------:R-:W-:-:S05]  /*02c0*/  VIMNMX.U32 R22, PT, PT, R9, R21, !PT ;  /* 0x0000001509167248 */ /* 0x000fca0007fe0000 */
[----:B0-----:R-:W0:Y:S01]  /*02d0*/  @!P3 LDC.64 R24, c[0x0][0x380] ;  /* 0x0000e000ff18bb82 */ /* 0x001e220000000a00 */
[----:B------:R-:W-:-:S07]  /*02e0*/  ISETP.GT.U32.AND P5, PT, R22, 0x3ff, PT ;  /* 0x000003ff1600780c */ /* 0x000fce0003fa4070 */
[----:B------:R-:W2:Y:S01]  /*02f0*/  @!P4 LDC.64 R28, c[0x0][0x380] ;  /* 0x0000e000ff1ccb82 */ /* 0x000ea20000000a00 */
[----:B-1----:R-:W-:-:S07]  /*0300*/  @!P3 LEA R17, R7, R21, 0xa ;  /* 0x000000150711b211 */ /* 0x002fce00078e50ff */
[----:B------:R-:W1:Y:S01]  /*0310*/  @!P5 LDC.64 R26, c[0x0][0x380] ;  /* 0x0000e000ff1adb82 */ /* 0x000e620000000a00 */
[----:B0-----:R-:W-:-:S06]  /*0320*/  @!P3 IMAD.WIDE.U32 R24, R17, 0x4, R24 ;  /* 0x000000041118b825 */ /* 0x001fcc00078e0018 */
[----:B------:R-:W5:Y:S04]  /*0330*/  @!P3 LDG.E.CONSTANT R24, desc[UR4][R24.64] ;  /* 0x000000041818b981 */ /* 0x000f68000c1e9900 */
[----:B------:R-:W5:Y:S01]  /*0340*/  @!P4 LDG.E.CONSTANT R25, desc[UR4][R14.64+0x84] ;  /* 0x000084040e19c981 */ /* 0x000f62000c1e9900 */
[----:B---3--:R-:W-:Y:S01]  /*0350*/  @!P0 FFMA R3, R4, R19, R3 ;  /* 0x0000001304038223 */ /* 0x008fe20000000003 */
[----:B------:R-:W-:-:S04]  /*0360*/  VIMNMX.U32 R4, PT, PT, R0, R21, !PT ;  /* 0x0000001500047248 */ /* 0x000fc80007fe0000 */
[----:B------:R-:W-:Y:S02]  /*0370*/  ISETP.GT.U32.AND P6, PT, R4, 0x3ff, PT ;  /* 0x000003ff0400780c */ /* 0x000fe40003fc4070 */
[----:B------:R-:W-:Y:S01]  /*0380*/  @!P4 LEA R19, R8, R21, 0xa ;  /* 0x000000150813c211 */ /* 0x000fe200078e50ff */
[----:B----4-:R-:W-:Y:S02]  /*0390*/  @!P1 FFMA R3, R20, R16, R3 ;  /* 0x0000001014039223 */ /* 0x010fe40000000003 */
[----:B------:R-:W5:Y:S02]  /*03a0*/  @!P3 LDG.E.CONSTANT R20, desc[UR4][R14.64+0x58] ;  /* 0x000058040e14b981 */ /* 0x000f64000c1e9900 */
[----:B--2---:R-:W-:-:S05]  /*03b0*/  @!P4 IMAD.WIDE.U32 R28, R19, 0x4, R28 ;  /* 0x00000004131cc825 */ /* 0x004fca00078e001c */
[----:B------:R-:W2:Y:S01]  /*03c0*/  @!P4 LDG.E.CONSTANT R22, desc[UR4][R28.64] ;  /* 0x000000041c16c981 */ /* 0x000ea2000c1e9900 */
[----:B------:R-:W0:Y:S01]  /*03d0*/  @!P6 LDC.64 R16, c[0x0][0x380] ;  /* 0x0000e000ff10eb82 */ /* 0x000e220000000a00 */
[----:B------:R-:W-:-:S04]  /*03e0*/  @!P5 IMAD R19, R9, 0x400, R21 ;  /* 0x000004000913d824 */ /* 0x000fc800078e0215 */
[----:B-1----:R-:W-:Y:S02]  /*03f0*/  @!P5 IMAD.WIDE.U32 R26, R19, 0x4, R26 ;  /* 0x00000004131ad825 */ /* 0x002fe400078e001a */
[----:B------:R-:W3:Y:S04]  /*0400*/  @!P5 LDG.E.CONSTANT R19, desc[UR4][R14.64+0xb0] ;  /* 0x0000b0040e13d981 */ /* 0x000ee8000c1e9900 */
[----:B------:R1:W3:Y:S02]  /*0410*/  @!P5 LDG.E.CONSTANT R4, desc[UR4][R26.64] ;  /* 0x000000041a04d981 */ /* 0x0002e4000c1e9900 */
[----:B-1----:R-:W-:-:S05]  /*0420*/  @!P6 LEA R27, R0, R21, 0xa ;  /* 0x00000015001be211 */ /* 0x002fca00078e50ff */
[----:B0-----:R-:W-:-:S06]  /*0430*/  @!P6 IMAD.WIDE.U32 R16, R27, 0x4, R16 ;  /* 0x000000041b10e825 */ /* 0x001fcc00078e0010 */
[----:B------:R-:W4:Y:S04]  /*0440*/  @!P6 LDG.E.CONSTANT R16, desc[UR4][R16.64] ;  /* 0x000000041010e981 */ /* 0x000f28000c1e9900 */
[----:B------:R-:W4:Y:S01]  /*0450*/  @!P6 LDG.E.CONSTANT R17, desc[UR4][R14.64+0xdc] ;  /* 0x0000dc040e11e981 */ /* 0x000f22000c1e9900 */
[----:B------:R-:W-:-:S04]  /*0460*/  ISETP.GT.U32.AND P0, PT, R21, 0x3ff, PT ;  /* 0x000003ff1500780c */ /* 0x000fc80003f04070 */
[C---:B------:R-:W-:Y:S02]  /*0470*/  ISETP.GT.U32.OR P2, PT, R0.reuse, 0x3fd, P0 ;  /* 0x000003fd0000780c */ /* 0x040fe40000744470 */
[----:B------:R-:W-:-:S13]  /*0480*/  ISETP.GT.U32.OR P1, PT, R0, 0x3fe, P0 ;  /* 0x000003fe0000780c */ /* 0x000fda0000724470 */
[----:B------:R-:W0:Y:S01]  /*0490*/  @!P1 LDC.64 R28, c[0x0][0x380] ;  /* 0x0000e000ff1c9b82 */ /* 0x000e220000000a00 */
[----:B-----5:R-:W-:Y:S01]  /*04a0*/  @!P3 FFMA R3, R20, R24, R3 ;  /* 0x000000181403b223 */ /* 0x020fe20000000003 */
[----:B------:R-:W-:-:S03]  /*04b0*/  ISETP.GT.U32.OR P3, PT, R0, 0x3fc, P0 ;  /* 0x000003fc0000780c */ /* 0x000fc60000764470 */
[----:B--2---:R-:W-:-:S03]  /*04c0*/  @!P4 FFMA R3, R25, R22, R3 ;  /* 0x000000161903c223 */ /* 0x004fc60000000003 */
[----:B------:R-:W1:Y:S08]  /*04d0*/  @!P2 LDC.64 R24, c[0x0][0x380] ;  /* 0x0000e000ff18ab82 */ /* 0x000e700000000a00 */
[----:B------:R-:W2:Y:S01]  /*04e0*/  @!P3 LDC.64 R26, c[0x0][0x380] ;  /* 0x0000e000ff1abb82 */ /* 0x000ea20000000a00 */
[C---:B------:R-:W-:Y:S01]  /*04f0*/  ISETP.GT.U32.OR P4, PT, R0.reuse, 0x3fb, P0 ;  /* 0x000003fb0000780c */ /* 0x040fe20000784470 */
[----:B---3--:R-:W-:Y:S01]  /*0500*/  @!P5 FFMA R3, R19, R4, R3 ;  /* 0x000000041303d223 */ /* 0x008fe20000000003 */
[----:B------:R-:W-:Y:S01]  /*0510*/  @!P2 IMAD.IADD R19, R11, 0x1, R21 ;  /* 0x000000010b13a824 */ /* 0x000fe200078e0215 */
[----:B------:R-:W-:Y:S01]  /*0520*/  ISETP.GT.U32.OR P0, PT, R0, 0x3fa, P0 ;  /* 0x000003fa0000780c */ /* 0x000fe20000704470 */
[----:B------:R-:W3:Y:S09]  /*0530*/  @!P3 LDG.E.CONSTANT R22, desc[UR4][R14.64+0x160] ;  /* 0x000160040e16b981 */ /* 0x000ef2000c1e9900 */
[----:B------:R-:W5:Y:S01]  /*0540*/  @!P4 LDG.E.CONSTANT R20, desc[UR4][R14.64+0x18c] ;  /* 0x00018c040e14c981 */ /* 0x000f62000c1e9900 */
[----:B-1----:R-:W-:Y:S01]  /*0550*/  @!P2 IMAD.WIDE.U32 R24, R19, 0x4, R24 ;  /* 0x000000041318a825 */ /* 0x002fe200078e0018 */
[----:B------:R-:W-:-:S05]  /*0560*/  @!P3 IADD3 R19, PT, PT, R12, R21, RZ ;  /* 0x000000150c13b210 */ /* 0x000fca0007ffe0ff */
[----:B------:R-:W3:Y:S01]  /*0570*/  @!P2 LDG.E.CONSTANT R25, desc[UR4][R24.64] ;  /* 0x000000041819a981 */ /* 0x000ee2000c1e9900 */
[----:B--2---:R-:W-:-:S05]  /*0580*/  @!P3 IMAD.WIDE.U32 R26, R19, 0x4, R26 ;  /* 0x00000004131ab825 */ /* 0x004fca00078e001a */
[----:B------:R-:W2:Y:S01]  /*0590*/  @!P3 LDG.E.CONSTANT R4, desc[UR4][R26.64] ;  /* 0x000000041a04b981 */ /* 0x000ea2000c1e9900 */
[----:B----4-:R-:W-:Y:S01]  /*05a0*/  @!P6 FFMA R3, R17, R16, R3 ;  /* 0x000000101103e223 */ /* 0x010fe20000000003 */
[-C--:B------:R-:W-:Y:S02]  /*05b0*/  @!P1 IADD3 R17, PT, PT, R10, R21.reuse, RZ ;  /* 0x000000150a119210 */ /* 0x080fe40007ffe0ff */
[----:B------:R-:W3:Y:S03]  /*05c0*/  @!P2 LDG.E.CONSTANT R24, desc[UR4][R14.64+0x134] ;  /* 0x000134040e18a981 */ /* 0x000ee6000c1e9900 */
[----:B0-----:R-:W-:Y:S01]  /*05d0*/  @!P1 IMAD.WIDE.U32 R28, R17, 0x4, R28 ;  /* 0x00000004111c9825 */ /* 0x001fe200078e001c */
[----:B------:R-:W4:Y:S01]  /*05e0*/  @!P1 LDG.E.CONSTANT R26, desc[UR4][R14.64+0x108] ;  /* 0x000108040e1a9981 */ /* 0x000f22000c1e9900 */
[----:B------:R-:W0:Y:S03]  /*05f0*/  @!P4 LDC.64 R16, c[0x0][0x380] ;  /* 0x0000e000ff10cb82 */ /* 0x000e260000000a00 */
[----:B------:R1:W5:Y:S04]  /*0600*/  @!P0 LDG.E.CONSTANT R27, desc[UR4][R14.64+0x1b8] ;  /* 0x0001b8040e1b8981 */ /* 0x000368000c1e9900 */
[----:B------:R1:W4:Y:S02]  /*0610*/  @!P1 LDG.E.CONSTANT R19, desc[UR4][R28.64] ;  /* 0x000000041c139981 */ /* 0x000324000c1e9900 */
[----:B-1----:R-:W1:Y:S01]  /*0620*/  @!P0 LDC.64 R14, c[0x0][0x380] ;  /* 0x0000e000ff0e8b82 */ /* 0x002e620000000a00 */
[----:B------:R-:W-:Y:S01]  /*0630*/  @!P4 IADD3 R29, PT, PT, R13, R21, RZ ;  /* 0x000000150d1dc210 */ /* 0x000fe20007ffe0ff */
[----:B------:R-:W-:-:S04]  /*0640*/  @!P0 IMAD.IADD R21, R18, 0x1, R21 ;  /* 0x0000000112158824 */ /* 0x000fc800078e0215 */
[----:B0-----:R-:W-:-:S06]  /*0650*/  @!P4 IMAD.WIDE.U32 R16, R29, 0x4, R16 ;  /* 0x000000041d10c825 */ /* 0x001fcc00078e0010 */
[----:B------:R-:W5:Y:S01]  /*0660*/  @!P4 LDG.E.CONSTANT R16, desc[UR4][R16.64] ;  /* 0x000000041010c981 */ /* 0x000f62000c1e9900 */
[----:B-1----:R-:W-:-:S05]  /*0670*/  @!P0 IMAD.WIDE.U32 R14, R21, 0x4, R14 ;  /* 0x00000004150e8825 */ /* 0x002fca00078e000e */
[----:B------:R-:W5:Y:S01]  /*0680*/  @!P0 LDG.E.CONSTANT R28, desc[UR4][R14.64] ;  /* 0x000000040e1c8981 */ /* 0x000f62000c1e9900 */
[----:B------:R-:W-:Y:S01]  /*0690*/  IADD3 R23, PT, PT, R23, 0x1, RZ ;  /* 0x0000000117177810 */ /* 0x000fe20007ffe0ff */
[----:B----4-:R-:W-:-:S03]  /*06a0*/  @!P1 FFMA R3, R26, R19, R3 ;  /* 0x000000131a039223 */ /* 0x010fc60000000003 */
[----:B------:R-:W-:Y:S01]  /*06b0*/  ISETP.NE.AND P1, PT, R23, 0xb, PT ;  /* 0x0000000b1700780c */ /* 0x000fe20003f25270 */
[----:B---3--:R-:W-:-:S04]  /*06c0*/  @!P2 FFMA R3, R24, R25, R3 ;  /* 0x000000191803a223 */ /* 0x008fc80000000003 */
[----:B--2---:R-:W-:-:S04]  /*06d0*/  @!P3 FFMA R3, R22, R4, R3 ;  /* 0x000000041603b223 */ /* 0x004fc80000000003 */
[----:B-----5:R-:W-:-:S04]  /*06e0*/  @!P4 FFMA R3, R20, R16, R3 ;  /* 0x000000101403c223 */ /* 0x020fc80000000003 */
[----:B------:R-:W-:Y:S01]  /*06f0*/  @!P0 FFMA R3, R27, R28, R3 ;  /* 0x0000001c1b038223 */ /* 0x000fe20000000003 */
[----:B------:R-:W-:Y:S06]  /*0700*/  @P1 BRA `(.L_x_0) ;  /* 0xfffffff800981947 */ /* 0x000fec000383ffff */
[----:B------:R-:W0:Y:S01]  /*0710*/  LDC.64 R4, c[0x0][0x390] ;  /* 0x0000e400ff047b82 */ /* 0x000e220000000a00 */
[----:B------:R-:W-:-:S05]  /*0720*/  LEA R7, R0, R2, 0xa ;  /* 0x0000000200077211 */ /* 0x000fca00078e50ff */
[----:B0-----:R-:W-:-:S05]  /*0730*/  IMAD.WIDE R4, R7, 0x4, R4 ;  /* 0x0000000407047825 */ /* 0x001fca00078e0204 */
[----:B------:R-:W-:Y:S01]  /*0740*/  STG.E desc[UR4][R4.64], R3 ;  /* 0x0000000304007986 */ /* 0x000fe2000c101904 */
[----:B------:R-:W-:Y:S05]  /*0750*/  EXIT ;  /* 0x000000000000794d */ /* 0x000fea0003800000 */
.L_x_1:
[----:B------:R-:W-:-:S00]  /*0760*/  BRA `(.L_x_1) ;  /* 0xfffffffc00fc7947 */ /* 0x000fc0000383ffff */
[----:B------:R-:W-:-:S00]  /*0770*/  NOP ;  /* 0x0000000000007918 */ /* 0x000fc00000000000 */
        /* <DEDUP_REMOVED lines=8> */
.L_x_2:


//--------------------- .nv.shared.reserved.0     --------------------------
	.section	.nv.shared.reserved.0,"aw",@nobits
	.weak		__nv_reservedSMEM_offset_0_alias
	.size		__nv_reservedSMEM_offset_0_alias, 0, 64
	.other		__nv_reservedSMEM_offset_0_alias,@"STO_CUDA_RESERVED_SHARED STV_DEFAULT"
__nv_reservedSMEM_offset_0_alias:
	.zero		0
	.zero		64


//--------------------- .nv.constant0._Z17convolution_naivePfS_S_ --------------------------
	.section	.nv.constant0._Z17convolution_naivePfS_S_,"a",@progbits
	.sectionflags	@""
	.align	4
.nv.constant0._Z17convolution_naivePfS_S_:
	.zero		920


//--------------------- SYMBOLS --------------------------

	.type		.nv.reservedSmem.offset0,@object
	.size		.nv.reservedSmem.offset0,0x4
